//
// Generated by NVIDIA NVVM Compiler
//
// Compiler Build ID: CL-36424714
// Cuda compilation tools, release 13.0, V13.0.88
// Based on NVVM 20.0.0
//

.version 9.0
.target sm_100
.address_size 64

	// .globl	_Z9matrixMulPfS_S_iii

.visible .entry _Z9matrixMulPfS_S_iii(
	.param .u64 .ptr .align 1 _Z9matrixMulPfS_S_iii_param_0,
	.param .u64 .ptr .align 1 _Z9matrixMulPfS_S_iii_param_1,
	.param .u64 .ptr .align 1 _Z9matrixMulPfS_S_iii_param_2,
	.param .u32 _Z9matrixMulPfS_S_iii_param_3,
	.param .u32 _Z9matrixMulPfS_S_iii_param_4,
	.param .u32 _Z9matrixMulPfS_S_iii_param_5
)
{
	.reg .pred 	%p<13>;
	.reg .b32 	%r<41>;
	.reg .b32 	%f<68>;
	.reg .b64 	%rd<67>;

	ld.param.u64 	%rd14, [_Z9matrixMulPfS_S_iii_param_1];
	ld.param.u64 	%rd15, [_Z9matrixMulPfS_S_iii_param_2];
	ld.param.u32 	%r18, [_Z9matrixMulPfS_S_iii_param_3];
	ld.param.u32 	%r17, [_Z9matrixMulPfS_S_iii_param_4];
	ld.param.u32 	%r19, [_Z9matrixMulPfS_S_iii_param_5];
	cvta.to.global.u64 	%rd1, %rd15;
	cvta.to.global.u64 	%rd2, %rd14;
	mov.u32 	%r20, %ctaid.y;
	mov.u32 	%r21, %ntid.y;
	mov.u32 	%r22, %tid.y;
	mad.lo.s32 	%r1, %r20, %r21, %r22;
	mov.u32 	%r23, %ctaid.x;
	mov.u32 	%r24, %ntid.x;
	mov.u32 	%r25, %tid.x;
	mad.lo.s32 	%r2, %r23, %r24, %r25;
	setp.ge.s32 	%p1, %r1, %r18;
	setp.ge.s32 	%p2, %r2, %r19;
	or.pred  	%p3, %p1, %p2;
	@%p3 bra 	$L__BB0_14;
	setp.lt.s32 	%p4, %r17, 1;
	mov.f32 	%f67, 0f00000000;
	@%p4 bra 	$L__BB0_13;
	mul.lo.s32 	%r3, %r17, %r1;
	and.b32  	%r4, %r17, 7;
	setp.lt.u32 	%p5, %r17, 8;
	mov.f32 	%f67, 0f00000000;
	mov.b32 	%r39, 0;
	@%p5 bra 	$L__BB0_5;
	and.b32  	%r39, %r17, 2147483640;
	neg.s32 	%r37, %r39;
	mul.wide.u32 	%rd16, %r17, 4;
	add.s64 	%rd3, %rd1, %rd16;
	mul.wide.u32 	%rd17, %r17, 8;
	add.s64 	%rd4, %rd1, %rd17;
	mul.wide.u32 	%rd18, %r17, 12;
	add.s64 	%rd5, %rd1, %rd18;
	mul.wide.u32 	%rd19, %r17, 16;
	add.s64 	%rd6, %rd1, %rd19;
	mul.wide.u32 	%rd20, %r17, 20;
	add.s64 	%rd7, %rd1, %rd20;
	mul.wide.u32 	%rd21, %r17, 24;
	add.s64 	%rd8, %rd1, %rd21;
	mul.wide.u32 	%rd22, %r17, 28;
	add.s64 	%rd9, %rd1, %rd22;
	mul.wide.u32 	%rd23, %r3, 4;
	add.s64 	%rd24, %rd23, %rd2;
	add.s64 	%rd66, %rd24, 16;
	mov.f32 	%f67, 0f00000000;
	mov.u32 	%r36, %r2;
$L__BB0_4:
	.pragma "nounroll";
	mul.wide.s32 	%rd25, %r36, 4;
	add.s64 	%rd26, %rd3, %rd25;
	add.s64 	%rd27, %rd4, %rd25;
	add.s64 	%rd28, %rd5, %rd25;
	add.s64 	%rd29, %rd6, %rd25;
	add.s64 	%rd30, %rd7, %rd25;
	add.s64 	%rd31, %rd8, %rd25;
	add.s64 	%rd32, %rd9, %rd25;
	add.s64 	%rd33, %rd1, %rd25;
	ld.global.f32 	%f17, [%rd66+-16];
	ld.global.f32 	%f18, [%rd33];
	fma.rn.f32 	%f19, %f17, %f18, %f67;
	ld.global.f32 	%f20, [%rd66+-12];
	ld.global.f32 	%f21, [%rd26];
	fma.rn.f32 	%f22, %f20, %f21, %f19;
	ld.global.f32 	%f23, [%rd66+-8];
	ld.global.f32 	%f24, [%rd27];
	fma.rn.f32 	%f25, %f23, %f24, %f22;
	ld.global.f32 	%f26, [%rd66+-4];
	ld.global.f32 	%f27, [%rd28];
	fma.rn.f32 	%f28, %f26, %f27, %f25;
	ld.global.f32 	%f29, [%rd66];
	ld.global.f32 	%f30, [%rd29];
	fma.rn.f32 	%f31, %f29, %f30, %f28;
	ld.global.f32 	%f32, [%rd66+4];
	ld.global.f32 	%f33, [%rd30];
	fma.rn.f32 	%f34, %f32, %f33, %f31;
	ld.global.f32 	%f35, [%rd66+8];
	ld.global.f32 	%f36, [%rd31];
	fma.rn.f32 	%f37, %f35, %f36, %f34;
	ld.global.f32 	%f38, [%rd66+12];
	ld.global.f32 	%f39, [%rd32];
	fma.rn.f32 	%f67, %f38, %f39, %f37;
	add.s32 	%r37, %r37, 8;
	shl.b32 	%r27, %r17, 3;
	add.s32 	%r36, %r36, %r27;
	add.s64 	%rd66, %rd66, 32;
	setp.ne.s32 	%p6, %r37, 0;
	@%p6 bra 	$L__BB0_4;
$L__BB0_5:
	setp.eq.s32 	%p7, %r4, 0;
	@%p7 bra 	$L__BB0_13;
	and.b32  	%r12, %r17, 3;
	setp.lt.u32 	%p8, %r4, 4;
	@%p8 bra 	$L__BB0_8;
	add.s32 	%r28, %r39, %r3;
	mul.wide.u32 	%rd34, %r28, 4;
	add.s64 	%rd35, %rd2, %rd34;
	ld.global.f32 	%f41, [%rd35];
	mad.lo.s32 	%r29, %r39, %r17, %r2;
	mul.wide.s32 	%rd36, %r29, 4;
	add.s64 	%rd37, %rd1, %rd36;
	ld.global.f32 	%f42, [%rd37];
	fma.rn.f32 	%f43, %f41, %f42, %f67;
	cvt.u64.u32 	%rd38, %r3;
	cvt.u64.u32 	%rd39, %r39;
	add.s64 	%rd40, %rd39, %rd38;
	shl.b64 	%rd41, %rd40, 2;
	add.s64 	%rd42, %rd2, %rd41;
	ld.global.f32 	%f44, [%rd42+4];
	mul.wide.u32 	%rd43, %r17, 4;
	add.s64 	%rd44, %rd37, %rd43;
	ld.global.f32 	%f45, [%rd44];
	fma.rn.f32 	%f46, %f44, %f45, %f43;
	ld.global.f32 	%f47, [%rd42+8];
	add.s64 	%rd45, %rd44, %rd43;
	ld.global.f32 	%f48, [%rd45];
	fma.rn.f32 	%f49, %f47, %f48, %f46;
	ld.global.f32 	%f50, [%rd42+12];
	add.s64 	%rd46, %rd45, %rd43;
	ld.global.f32 	%f51, [%rd46];
	fma.rn.f32 	%f67, %f50, %f51, %f49;
	add.s32 	%r39, %r39, 4;
$L__BB0_8:
	setp.eq.s32 	%p9, %r12, 0;
	@%p9 bra 	$L__BB0_13;
	setp.eq.s32 	%p10, %r12, 1;
	@%p10 bra 	$L__BB0_11;
	add.s32 	%r30, %r39, %r3;
	mul.wide.u32 	%rd47, %r30, 4;
	add.s64 	%rd48, %rd2, %rd47;
	ld.global.f32 	%f53, [%rd48];
	mad.lo.s32 	%r31, %r39, %r17, %r2;
	mul.wide.s32 	%rd49, %r31, 4;
	add.s64 	%rd50, %rd1, %rd49;
	ld.global.f32 	%f54, [%rd50];
	fma.rn.f32 	%f55, %f53, %f54, %f67;
	cvt.u64.u32 	%rd51, %r3;
	cvt.u64.u32 	%rd52, %r39;
	add.s64 	%rd53, %rd52, %rd51;
	shl.b64 	%rd54, %rd53, 2;
	add.s64 	%rd55, %rd2, %rd54;
	ld.global.f32 	%f56, [%rd55+4];
	mul.wide.u32 	%rd56, %r17, 4;
	add.s64 	%rd57, %rd50, %rd56;
	ld.global.f32 	%f57, [%rd57];
	fma.rn.f32 	%f67, %f56, %f57, %f55;
	add.s32 	%r39, %r39, 2;
$L__BB0_11:
	and.b32  	%r32, %r17, 1;
	setp.eq.b32 	%p11, %r32, 1;
	not.pred 	%p12, %p11;
	@%p12 bra 	$L__BB0_13;
	add.s32 	%r33, %r39, %r3;
	mul.wide.u32 	%rd58, %r33, 4;
	add.s64 	%rd59, %rd2, %rd58;
	ld.global.f32 	%f58, [%rd59];
	mad.lo.s32 	%r34, %r39, %r17, %r2;
	mul.wide.s32 	%rd60, %r34, 4;
	add.s64 	%rd61, %rd1, %rd60;
	ld.global.f32 	%f59, [%rd61];
	fma.rn.f32 	%f67, %f58, %f59, %f67;
$L__BB0_13:
	ld.param.u64 	%rd65, [_Z9matrixMulPfS_S_iii_param_0];
	mad.lo.s32 	%r35, %r17, %r1, %r2;
	cvta.to.global.u64 	%rd62, %rd65;
	mul.wide.s32 	%rd63, %r35, 4;
	add.s64 	%rd64, %rd62, %rd63;
	st.global.f32 	[%rd64], %f67;
$L__BB0_14:
	ret;

}


// ===== COMPILED SASS (sm_100) =====

	.target	sm_100

	.elftype	@"ET_EXEC"


//--------------------- .note.nv.tkinfo           --------------------------
	.section	.note.nv.tkinfo,"",@"SHT_NOTE"
	.sectionflags	@"SHF_NOTE_NV_TKINFO"
	.tkinfo
        /*0018*/ 	.word	0x00000002
        /*0030*/ 	.string	""
        /*0030*/ 	.string	"ptxas"
        /*0030*/ 	.string	"Cuda compilation tools, release 13.0, V13.0.88"
        /*0030*/ 	.string	"Build cuda_13.0.r13.0/compiler.36424714_0"
        /*0030*/ 	.string	"-arch sm_100 -m 64 "



//--------------------- .note.nv.cuinfo           --------------------------
	.section	.note.nv.cuinfo,"",@"SHT_NOTE"
	.sectionflags	@"SHF_NOTE_NV_CUINFO"
        /*0018*/ 	.short	0x0002
        /*001a*/ 	.short	0x0064
        /*001c*/ 	.short	0x0082
	.zero		2


//--------------------- .nv.info                  --------------------------
	.section	.nv.info,"",@"SHT_CUDA_INFO"
	.align	4


	//----- nvinfo : EIATTR_REGCOUNT
	.align		4
        /*0000*/ 	.byte	0x04, 0x2f
        /*0002*/ 	.short	(.L_1 - .L_0)
	.align		4
.L_0:
        /*0004*/ 	.word	index@(_Z9matrixMulPfS_S_iii)
        /*0008*/ 	.word	0x0000001e


	//----- nvinfo : EIATTR_FRAME_SIZE
	.align		4
.L_1:
        /*000c*/ 	.byte	0x04, 0x11
        /*000e*/ 	.short	(.L_3 - .L_2)
	.align		4
.L_2:
        /*0010*/ 	.word	index@(_Z9matrixMulPfS_S_iii)
        /*0014*/ 	.word	0x00000000


	//----- nvinfo : EIATTR_MIN_STACK_SIZE
	.align		4
.L_3:
        /*0018*/ 	.byte	0x04, 0x12
        /*001a*/ 	.short	(.L_5 - .L_4)
	.align		4
.L_4:
        /*001c*/ 	.word	index@(_Z9matrixMulPfS_S_iii)
        /*0020*/ 	.word	0x00000000
.L_5:


//--------------------- .nv.compat                --------------------------
	.section	.nv.compat,"",@"SHT_CUDA_COMPAT_INFO"
	.align	4
        /*0000*/ 	.byte	0x02, 0x09, 0x00, 0x00, 0x02, 0x02, 0x01, 0x00, 0x02, 0x05, 0x05, 0x00, 0x03, 0x07, 0x01, 0x01
        /*0010*/ 	.byte	0x02, 0x03, 0x00, 0x00, 0x02, 0x06, 0x01, 0x00, 0x04, 0x0b, 0x08, 0x00, 0x09, 0x00, 0x00, 0x00
        /*0020*/ 	.byte	0x00, 0x00, 0x00, 0x00


//--------------------- .nv.info._Z9matrixMulPfS_S_iii --------------------------
	.section	.nv.info._Z9matrixMulPfS_S_iii,"",@"SHT_CUDA_INFO"
	.sectionflags	@""
	.align	4


	//----- nvinfo : EIATTR_CUDA_API_VERSION
	.align		4
        /*0000*/ 	.byte	0x04, 0x37
        /*0002*/ 	.short	(.L_7 - .L_6)
.L_6:
        /*0004*/ 	.word	0x00000082


	//----- nvinfo : EIATTR_KPARAM_INFO
	.align		4
.L_7:
        /*0008*/ 	.byte	0x04, 0x17
        /*000a*/ 	.short	(.L_9 - .L_8)
.L_8:
        /*000c*/ 	.word	0x00000000
        /*0010*/ 	.short	0x0005
        /*0012*/ 	.short	0x0020
        /*0014*/ 	.byte	0x00, 0xf0, 0x11, 0x00


	//----- nvinfo : EIATTR_KPARAM_INFO
	.align		4
.L_9:
        /*0018*/ 	.byte	0x04, 0x17
        /*001a*/ 	.short	(.L_11 - .L_10)
.L_10:
        /*001c*/ 	.word	0x00000000
        /*0020*/ 	.short	0x0004
        /*0022*/ 	.short	0x001c
        /*0024*/ 	.byte	0x00, 0xf0, 0x11, 0x00


	//----- nvinfo : EIATTR_KPARAM_INFO
	.align		4
.L_11:
        /*0028*/ 	.byte	0x04, 0x17
        /*002a*/ 	.short	(.L_13 - .L_12)
.L_12:
        /*002c*/ 	.word	0x00000000
        /*0030*/ 	.short	0x0003
        /*0032*/ 	.short	0x0018
        /*0034*/ 	.byte	0x00, 0xf0, 0x11, 0x00


	//----- nvinfo : EIATTR_KPARAM_INFO
	.align		4
.L_13:
        /*0038*/ 	.byte	0x04, 0x17
        /*003a*/ 	.short	(.L_15 - .L_14)
.L_14:
        /*003c*/ 	.word	0x00000000
        /*0040*/ 	.short	0x0002
        /*0042*/ 	.short	0x0010
        /*0044*/ 	.byte	0x00, 0xf5, 0x21, 0x00


	//----- nvinfo : EIATTR_KPARAM_INFO
	.align		4
.L_15:
        /*0048*/ 	.byte	0x04, 0x17
        /*004a*/ 	.short	(.L_17 - .L_16)
.L_16:
        /*004c*/ 	.word	0x00000000
        /*0050*/ 	.short	0x0001
        /*0052*/ 	.short	0x0008
        /*0054*/ 	.byte	0x00, 0xf5, 0x21, 0x00


	//----- nvinfo : EIATTR_KPARAM_INFO
	.align		4
.L_17:
        /*0058*/ 	.byte	0x04, 0x17
        /*005a*/ 	.short	(.L_19 - .L_18)
.L_18:
        /*005c*/ 	.word	0x00000000
        /*0060*/ 	.short	0x0000
        /*0062*/ 	.short	0x0000
        /*0064*/ 	.byte	0x00, 0xf5, 0x21, 0x00


	//----- nvinfo : EIATTR_SPARSE_MMA_MASK
	.align		4
.L_19:
        /*0068*/ 	.byte	0x03, 0x50
        /*006a*/ 	.short	0x0000


	//----- nvinfo : EIATTR_MAXREG_COUNT
	.align		4
        /*006c*/ 	.byte	0x03, 0x1b
        /*006e*/ 	.short	0x00ff


	//----- nvinfo : EIATTR_MERCURY_ISA_VERSION
	.align		4
        /*0070*/ 	.byte	0x03, 0x5f
        /*0072*/ 	.short	0x0101


	//----- nvinfo : EIATTR_VRC_CTA_INIT_COUNT
	.align		4
        /*0074*/ 	.byte	0x02, 0x4a
	.zero		1
	.zero		1


	//----- nvinfo : EIATTR_EXIT_INSTR_OFFSETS
	.align		4
        /*0078*/ 	.byte	0x04, 0x1c
        /*007a*/ 	.short	(.L_21 - .L_20)


	//   ....[0]....
.L_20:
        /*007c*/ 	.word	0x000000d0


	//   ....[1]....
        /*0080*/ 	.word	0x00000b10


	//----- nvinfo : EIATTR_CBANK_PARAM_SIZE
	.align		4
.L_21:
        /*0084*/ 	.byte	0x03, 0x19
        /*0086*/ 	.short	0x0024


	//----- nvinfo : EIATTR_PARAM_CBANK
	.align		4
        /*0088*/ 	.byte	0x04, 0x0a
        /*008a*/ 	.short	(.L_23 - .L_22)
	.align		4
.L_22:
        /*008c*/ 	.word	index@(.nv.constant0._Z9matrixMulPfS_S_iii)
        /*0090*/ 	.short	0x0380
        /*0092*/ 	.short	0x0024


	//----- nvinfo : EIATTR_SW_WAR
	.align		4
.L_23:
        /*0094*/ 	.byte	0x04, 0x36
        /*0096*/ 	.short	(.L_25 - .L_24)
.L_24:
        /*0098*/ 	.word	0x00000008
.L_25:


//--------------------- .nv.callgraph             --------------------------
	.section	.nv.callgraph,"",@"SHT_CUDA_CALLGRAPH"
	.align	4
	.sectionentsize	8
	.align		4
        /*0000*/ 	.word	0x00000000
	.align		4
        /*0004*/ 	.word	0xffffffff
	.align		4
        /*0008*/ 	.word	0x00000000
	.align		4
        /*000c*/ 	.word	0xfffffffe
	.align		4
        /*0010*/ 	.word	0x00000000
	.align		4
        /*0014*/ 	.word	0xfffffffd
	.align		4
        /*0018*/ 	.word	0x00000000
	.align		4
        /*001c*/ 	.word	0xfffffffc


//--------------------- .text._Z9matrixMulPfS_S_iii --------------------------
	.section	.text._Z9matrixMulPfS_S_iii,"ax",@progbits
	.align	128
        .global         _Z9matrixMulPfS_S_iii
        .type           _Z9matrixMulPfS_S_iii,@function
        .size           _Z9matrixMulPfS_S_iii,(.L_x_5 - _Z9matrixMulPfS_S_iii)
        .other          _Z9matrixMulPfS_S_iii,@"STO_CUDA_ENTRY STV_DEFAULT"
_Z9matrixMulPfS_S_iii:
.text._Z9matrixMulPfS_S_iii:
[----:B------:R-:W-:Y:S01]  /*0000*/  LDC R1, c[0x0][0x37c] ;  /* 0x0000df00ff017b82 */ /* 0x000fe20000000800 */
[----:B------:R-:W0:Y:S07]  /*0010*/  S2R R3, SR_TID.X ;  /* 0x0000000000037919 */ /* 0x000e2e0000002100 */
[----:B------:R-:W1:Y:S01]  /*0020*/  LDC R13, c[0x0][0x364] ;  /* 0x0000d900ff0d7b82 */ /* 0x000e620000000800 */
[----:B------:R-:W2:Y:S01]  /*0030*/  LDCU UR6, c[0x0][0x3a0] ;  /* 0x00007400ff0677ac */ /* 0x000ea20008000800 */
[----:B------:R-:W1:Y:S01]  /*0040*/  S2R R2, SR_TID.Y ;  /* 0x0000000000027919 */ /* 0x000e620000002200 */
[----:B------:R-:W3:Y:S05]  /*0050*/  LDCU UR7, c[0x0][0x398] ;  /* 0x00007300ff0777ac */ /* 0x000eea0008000800 */
[----:B------:R-:W0:Y:S08]  /*0060*/  S2UR UR5, SR_CTAID.X ;  /* 0x00000000000579c3 */ /* 0x000e300000002500 */
[----:B------:R-:W0:Y:S08]  /*0070*/  LDC R0, c[0x0][0x360] ;  /* 0x0000d800ff007b82 */ /* 0x000e300000000800 */
[----:B------:R-:W1:Y:S01]  /*0080*/  S2UR UR4, SR_CTAID.Y ;  /* 0x00000000000479c3 */ /* 0x000e620000002600 */
[----:B0-----:R-:W-:-:S05]  /*0090*/  IMAD R0, R0, UR5, R3 ;  /* 0x0000000500007c24 */ /* 0x001fca000f8e0203 */
[----:B--2---:R-:W-:Y:S01]  /*00a0*/  ISETP.GE.AND P0, PT, R0, UR6, PT ;  /* 0x0000000600007c0c */ /* 0x004fe2000bf06270 */
[----:B-1----:R-:W-:-:S05]  /*00b0*/  IMAD R13, R13, UR4, R2 ;  /* 0x000000040d0d7c24 */ /* 0x002fca000f8e0202 */
[----:B---3--:R-:W-:-:S13]  /*00c0*/  ISETP.GE.OR P0, PT, R13, UR7, P0 ;  /* 0x000000070d007c0c */ /* 0x008fda0008706670 */
[----:B------:R-:W-:Y:S05]  /*00d0*/  @P0 EXIT ;  /* 0x000000000000094d */ /* 0x000fea0003800000 */
[----:B------:R-:W0:Y:S01]  /*00e0*/  LDCU UR18, c[0x0][0x39c] ;  /* 0x00007380ff1277ac */ /* 0x000e220008000800 */
[----:B------:R-:W-:Y:S01]  /*00f0*/  HFMA2 R12, -RZ, RZ, 0, 0 ;  /* 0x00000000ff0c7431 */ /* 0x000fe200000001ff */
[----:B------:R-:W1:Y:S01]  /*0100*/  LDCU.64 UR16, c[0x0][0x358] ;  /* 0x00006b00ff1077ac */ /* 0x000e620008000a00 */
[----:B0-----:R-:W-:-:S09]  /*0110*/  UISETP.GE.AND UP0, UPT, UR18, 0x1, UPT ;  /* 0x000000011200788c */ /* 0x001fd2000bf06270 */
[----:B-1----:R-:W-:Y:S05]  /*0120*/  BRA.U !UP0, `(.L_x_0) ;  /* 0x0000000908687547 */ /* 0x002fea000b800000 */
[----:B------:R-:W-:Y:S02]  /*0130*/  UISETP.GE.U32.AND UP1, UPT, UR18, 0x8, UPT ;  /* 0x000000081200788c */ /* 0x000fe4000bf26070 */
[----:B------:R-:W-:Y:S01]  /*0140*/  IMAD R5, R13, UR18, RZ ;  /* 0x000000120d057c24 */ /* 0x000fe2000f8e02ff */
[----:B------:R-:W-:Y:S01]  /*0150*/  ULOP3.LUT UR19, UR18, 0x7, URZ, 0xc0, !UPT ;  /* 0x0000000712137892 */ /* 0x000fe2000f8ec0ff */
[----:B------:R-:W-:Y:S01]  /*0160*/  MOV R12, RZ ;  /* 0x000000ff000c7202 */ /* 0x000fe20000000f00 */
[----:B------:R-:W-:Y:S02]  /*0170*/  UMOV UR4, URZ ;  /* 0x000000ff00047c82 */ /* 0x000fe40008000000 */
[----:B------:R-:W-:Y:S02]  /*0180*/  UISETP.NE.AND UP0, UPT, UR19, URZ, UPT ;  /* 0x000000ff1300728c */ /* 0x000fe4000bf05270 */
[----:B------:R-:W-:Y:S09]  /*0190*/  BRA.U !UP1, `(.L_x_1) ;  /* 0x0000000509047547 */ /* 0x000ff2000b800000 */
[----:B------:R-:W0:Y:S01]  /*01a0*/  LDC.64 R2, c[0x0][0x388] ;  /* 0x0000e200ff027b82 */ /* 0x000e220000000a00 */
[----:B------:R-:W1:Y:S01]  /*01b0*/  LDCU.64 UR20, c[0x0][0x390] ;  /* 0x00007200ff1477ac */ /* 0x000e620008000a00 */
[----:B------:R-:W-:Y:S02]  /*01c0*/  MOV R12, RZ ;  /* 0x000000ff000c7202 */ /* 0x000fe40000000f00 */
[----:B------:R-:W-:Y:S01]  /*01d0*/  MOV R14, R0 ;  /* 0x00000000000e7202 */ /* 0x000fe20000000f00 */
[----:B------:R-:W-:-:S04]  /*01e0*/  ULOP3.LUT UR4, UR18, 0x7ffffff8, URZ, 0xc0, !UPT ;  /* 0x7ffffff812047892 */ /* 0x000fc8000f8ec0ff */
[----:B------:R-:W-:Y:S02]  /*01f0*/  UIADD3 UR5, UPT, UPT, -UR4, URZ, URZ ;  /* 0x000000ff04057290 */ /* 0x000fe4000fffe1ff */
[----:B-1----:R-:W-:Y:S02]  /*0200*/  UIMAD.WIDE.U32 UR6, UR18, 0xc, UR20 ;  /* 0x0000000c120678a5 */ /* 0x002fe4000f8e0014 */
[----:B------:R-:W-:Y:S02]  /*0210*/  UIMAD.WIDE.U32 UR8, UR18, 0x10, UR20 ;  /* 0x00000010120878a5 */ /* 0x000fe4000f8e0014 */
[----:B------:R-:W-:Y:S01]  /*0220*/  UIMAD.WIDE.U32 UR10, UR18, 0x14, UR20 ;  /* 0x00000014120a78a5 */ /* 0x000fe2000f8e0014 */
[----:B0-----:R-:W-:Y:S01]  /*0230*/  IMAD.WIDE.U32 R2, R5, 0x4, R2 ;  /* 0x0000000405027825 */ /* 0x001fe200078e0002 */
[----:B------:R-:W-:Y:S02]  /*0240*/  UIMAD.WIDE.U32 UR12, UR18, 0x18, UR20 ;  /* 0x00000018120c78a5 */ /* 0x000fe4000f8e0014 */
[----:B------:R-:W-:Y:S01]  /*0250*/  UIMAD.WIDE.U32 UR14, UR18, 0x1c, UR20 ;  /* 0x0000001c120e78a5 */ /* 0x000fe2000f8e0014 */
[----:B------:R-:W-:-:S04]  /*0260*/  IADD3 R2, P0, PT, R2, 0x10, RZ ;  /* 0x0000001002027810 */ /* 0x000fc80007f1e0ff */
[----:B------:R-:W-:-:S09]  /*0270*/  IADD3.X R3, PT, PT, RZ, R3, RZ, P0, !PT ;  /* 0x00000003ff037210 */ /* 0x000fd200007fe4ff */
.L_x_2:
[----:B------:R-:W-:Y:S01]  /*0280*/  HFMA2 R23, -RZ, RZ, 0, 2.384185791015625e-07 ;  /* 0x00000004ff177431 */ /* 0x000fe200000001ff */
[----:B------:R-:W-:Y:S01]  /*0290*/  UIMAD.WIDE.U32 UR24, UR18, 0x4, UR20 ;  /* 0x00000004121878a5 */ /* 0x000fe2000f8e0014 */
[----:B------:R-:W2:Y:S01]  /*02a0*/  LDG.E R21, desc[UR16][R2.64+-0x10] ;  /* 0xfffff01002157981 */ /* 0x000ea2000c1e1900 */
[----:B------:R-:W-:Y:S01]  /*02b0*/  UIMAD.WIDE.U32 UR22, UR18, 0x8, UR20 ;  /* 0x00000008121678a5 */ /* 0x000fe2000f8e0014 */
[----:B------:R-:W-:Y:S01]  /*02c0*/  MOV R11, 0x4 ;  /* 0x00000004000b7802 */ /* 0x000fe20000000f00 */
[----:B------:R-:W-:Y:S01]  /*02d0*/  HFMA2 R7, -RZ, RZ, 0, 2.384185791015625e-07 ;  /* 0x00000004ff077431 */ /* 0x000fe200000001ff */
[----:B------:R-:W3:Y:S01]  /*02e0*/  LDG.E R19, desc[UR16][R2.64+-0xc] ;  /* 0xfffff41002137981 */ /* 0x000ee2000c1e1900 */
[----:B------:R-:W-:Y:S02]  /*02f0*/  MOV R8, UR24 ;  /* 0x0000001800087c02 */ /* 0x000fe40008000f00 */
[----:B------:R-:W-:Y:S01]  /*0300*/  MOV R9, UR25 ;  /* 0x0000001900097c02 */ /* 0x000fe20008000f00 */
[C---:B------:R-:W-:Y:S01]  /*0310*/  IMAD.WIDE R22, R14.reuse, R23, UR20 ;  /* 0x000000140e167e25 */ /* 0x040fe2000f8e0217 */
[----:B------:R-:W-:Y:S01]  /*0320*/  MOV R24, UR22 ;  /* 0x0000001600187c02 */ /* 0x000fe20008000f00 */
[----:B------:R-:W4:Y:S01]  /*0330*/  LDG.E R17, desc[UR16][R2.64+-0x8] ;  /* 0xfffff81002117981 */ /* 0x000f22000c1e1900 */
[----:B------:R-:W-:Y:S01]  /*0340*/  MOV R25, UR23 ;  /* 0x0000001700197c02 */ /* 0x000fe20008000f00 */
[----:B------:R-:W-:-:S02]  /*0350*/  IMAD.WIDE R8, R14, 0x4, R8 ;  /* 0x000000040e087825 */ /* 0x000fc400078e0208 */
[----:B------:R-:W2:Y:S02]  /*0360*/  LDG.E R22, desc[UR16][R22.64] ;  /* 0x0000001016167981 */ /* 0x000ea4000c1e1900 */
[C---:B------:R-:W-:Y:S02]  /*0370*/  IMAD.WIDE R24, R14.reuse, 0x4, R24 ;  /* 0x000000040e187825 */ /* 0x040fe400078e0218 */
[----:B------:R0:W3:Y:S02]  /*0380*/  LDG.E R20, desc[UR16][R8.64] ;  /* 0x0000001008147981 */ /* 0x0000e4000c1e1900 */
[----:B------:R-:W-:Y:S02]  /*0390*/  IMAD.MOV.U32 R5, RZ, RZ, 0x4 ;  /* 0x00000004ff057424 */ /* 0x000fe400078e00ff */
[----:B------:R-:W-:Y:S01]  /*03a0*/  IMAD.WIDE R10, R14, R11, UR6 ;  /* 0x000000060e0a7e25 */ /* 0x000fe2000f8e020b */
[----:B------:R-:W4:Y:S03]  /*03b0*/  LDG.E R18, desc[UR16][R24.64] ;  /* 0x0000001018127981 */ /* 0x000f26000c1e1900 */
[----:B------:R-:W-:-:S02]  /*03c0*/  HFMA2 R27, -RZ, RZ, 0, 2.384185791015625e-07 ;  /* 0x00000004ff1b7431 */ /* 0x000fc400000001ff */
[----:B------:R-:W-:Y:S01]  /*03d0*/  IMAD.WIDE R4, R14, R5, UR8 ;  /* 0x000000080e047e25 */ /* 0x000fe2000f8e0205 */
[----:B------:R1:W5:Y:S01]  /*03e0*/  LDG.E R16, desc[UR16][R10.64] ;  /* 0x000000100a107981 */ /* 0x000362000c1e1900 */
[----:B0-----:R-:W-:-:S03]  /*03f0*/  MOV R9, 0x4 ;  /* 0x0000000400097802 */ /* 0x001fc60000000f00 */
[----:B------:R-:W5:Y:S01]  /*0400*/  LDG.E R15, desc[UR16][R2.64+-0x4] ;  /* 0xfffffc10020f7981 */ /* 0x000f62000c1e1900 */
[----:B------:R-:W-:-:S03]  /*0410*/  IMAD.WIDE R6, R14, R7, UR10 ;  /* 0x0000000a0e067e25 */ /* 0x000fc6000f8e0207 */
[----:B------:R0:W5:Y:S01]  /*0420*/  LDG.E R4, desc[UR16][R4.64] ;  /* 0x0000001004047981 */ /* 0x000162000c1e1900 */
[----:B------:R-:W-:-:S03]  /*0430*/  IMAD.WIDE R8, R14, R9, UR12 ;  /* 0x0000000c0e087e25 */ /* 0x000fc6000f8e0209 */
[----:B------:R-:W5:Y:S01]  /*0440*/  LDG.E R23, desc[UR16][R2.64] ;  /* 0x0000001002177981 */ /* 0x000f62000c1e1900 */
[----:B-1----:R-:W-:-:S03]  /*0450*/  IMAD.WIDE R10, R14, R27, UR14 ;  /* 0x0000000e0e0a7e25 */ /* 0x002fc6000f8e021b */
[----:B------:R-:W5:Y:S04]  /*0460*/  LDG.E R7, desc[UR16][R6.64] ;  /* 0x0000001006077981 */ /* 0x000f68000c1e1900 */
[----:B------:R-:W5:Y:S04]  /*0470*/  LDG.E R24, desc[UR16][R2.64+0x4] ;  /* 0x0000041002187981 */ /* 0x000f68000c1e1900 */
[----:B------:R-:W5:Y:S04]  /*0480*/  LDG.E R8, desc[UR16][R8.64] ;  /* 0x0000001008087981 */ /* 0x000f68000c1e1900 */
[----:B------:R-:W5:Y:S04]  /*0490*/  LDG.E R25, desc[UR16][R2.64+0x8] ;  /* 0x0000081002197981 */ /* 0x000f68000c1e1900 */
[----:B------:R-:W5:Y:S04]  /*04a0*/  LDG.E R10, desc[UR16][R10.64] ;  /* 0x000000100a0a7981 */ /* 0x000f68000c1e1900 */
[----:B------:R1:W5:Y:S01]  /*04b0*/  LDG.E R27, desc[UR16][R2.64+0xc] ;  /* 0x00000c10021b7981 */ /* 0x000362000c1e1900 */
[----:B------:R-:W-:-:S04]  /*04c0*/  UIADD3 UR5, UPT, UPT, UR5, 0x8, URZ ;  /* 0x0000000805057890 */ /* 0x000fc8000fffe0ff */
[----:B------:R-:W-:Y:S01]  /*04d0*/  UISETP.NE.AND UP1, UPT, UR5, URZ, UPT ;  /* 0x000000ff0500728c */ /* 0x000fe2000bf25270 */
[----:B0-----:R-:W-:Y:S02]  /*04e0*/  MOV R5, UR18 ;  /* 0x0000001200057c02 */ /* 0x001fe40008000f00 */
[----:B-1----:R-:W-:Y:S02]  /*04f0*/  IADD3 R2, P0, PT, R2, 0x20, RZ ;  /* 0x0000002002027810 */ /* 0x002fe40007f1e0ff */
[----:B------:R-:W-:Y:S02]  /*0500*/  LEA R14, R5, R14, 0x3 ;  /* 0x0000000e050e7211 */ /* 0x000fe400078e18ff */
[----:B------:R-:W-:Y:S01]  /*0510*/  IADD3.X R3, PT, PT, RZ, R3, RZ, P0, !PT ;  /* 0x00000003ff037210 */ /* 0x000fe200007fe4ff */
[----:B--2---:R-:W-:-:S04]  /*0520*/  FFMA R22, R21, R22, R12 ;  /* 0x0000001615167223 */ /* 0x004fc8000000000c */
[----:B---3--:R-:W-:-:S04]  /*0530*/  FFMA R20, R19, R20, R22 ;  /* 0x0000001413147223 */ /* 0x008fc80000000016 */
[----:B----4-:R-:W-:-:S04]  /*0540*/  FFMA R18, R17, R18, R20 ;  /* 0x0000001211127223 */ /* 0x010fc80000000014 */
[----:B-----5:R-:W-:-:S04]  /*0550*/  FFMA R16, R15, R16, R18 ;  /* 0x000000100f107223 */ /* 0x020fc80000000012 */
[----:B------:R-:W-:-:S04]  /*0560*/  FFMA R23, R23, R4, R16 ;  /* 0x0000000417177223 */ /* 0x000fc80000000010 */
[----:B------:R-:W-:-:S04]  /*0570*/  FFMA R24, R24, R7, R23 ;  /* 0x0000000718187223 */ /* 0x000fc80000000017 */
[----:B------:R-:W-:-:S04]  /*0580*/  FFMA R8, R25, R8, R24 ;  /* 0x0000000819087223 */ /* 0x000fc80000000018 */
[----:B------:R-:W-:Y:S01]  /*0590*/  FFMA R12, R27, R10, R8 ;  /* 0x0000000a1b0c7223 */ /* 0x000fe20000000008 */
[----:B------:R-:W-:Y:S06]  /*05a0*/  BRA.U UP1, `(.L_x_2) ;  /* 0xfffffffd01347547 */ /* 0x000fec000b83ffff */
.L_x_1:
[----:B------:R-:W-:Y:S05]  /*05b0*/  BRA.U !UP0, `(.L_x_0) ;  /* 0x0000000508447547 */ /* 0x000fea000b800000 */
[----:B------:R-:W-:Y:S01]  /*05c0*/  UISETP.GE.U32.AND UP0, UPT, UR19, 0x4, UPT ;  /* 0x000000041300788c */ /* 0x000fe2000bf06070 */
[----:B------:R-:W-:Y:S01]  /*05d0*/  IMAD R2, R13, UR18, RZ ;  /* 0x000000120d027c24 */ /* 0x000fe2000f8e02ff */
[----:B------:R-:W-:-:S04]  /*05e0*/  ULOP3.LUT UR5, UR18, 0x3, URZ, 0xc0, !UPT ;  /* 0x0000000312057892 */ /* 0x000fc8000f8ec0ff */
[----:B------:R-:W-:-:S03]  /*05f0*/  UISETP.NE.AND UP1, UPT, UR5, URZ, UPT ;  /* 0x000000ff0500728c */ /* 0x000fc6000bf25270 */
[----:B------:R-:W-:Y:S08]  /*0600*/  BRA.U !UP0, `(.L_x_3) ;  /* 0x00000001087c7547 */ /* 0x000ff0000b800000 */
[----:B------:R-:W0:Y:S01]  /*0610*/  LDC.64 R6, c[0x0][0x390] ;  /* 0x0000e400ff067b82 */ /* 0x000e220000000a00 */
[----:B------:R-:W1:Y:S01]  /*0620*/  LDCU.64 UR6, c[0x0][0x388] ;  /* 0x00007100ff0677ac */ /* 0x000e620008000a00 */
[----:B------:R-:W-:Y:S01]  /*0630*/  MOV R5, UR4 ;  /* 0x0000000400057c02 */ /* 0x000fe20008000f00 */
[----:B------:R-:W-:Y:S01]  /*0640*/  IMAD.U32 R11, RZ, RZ, UR18 ;  /* 0x00000012ff0b7e24 */ /* 0x000fe2000f8e00ff */
[C---:B------:R-:W-:Y:S02]  /*0650*/  IADD3 R3, PT, PT, R2.reuse, UR4, RZ ;  /* 0x0000000402037c10 */ /* 0x040fe4000fffe0ff */
[----:B------:R-:W-:Y:S01]  /*0660*/  IADD3 R14, P0, PT, R2, UR4, RZ ;  /* 0x00000004020e7c10 */ /* 0x000fe2000ff1e0ff */
[----:B------:R-:W-:Y:S01]  /*0670*/  IMAD R5, R5, UR18, R0 ;  /* 0x0000001205057c24 */ /* 0x000fe2000f8e0200 */
[----:B------:R-:W2:Y:S01]  /*0680*/  LDC.64 R8, c[0x0][0x388] ;  /* 0x0000e200ff087b82 */ /* 0x000ea20000000a00 */
[----:B------:R-:W-:Y:S02]  /*0690*/  MOV R15, UR18 ;  /* 0x00000012000f7c02 */ /* 0x000fe40008000f00 */
[----:B------:R-:W-:Y:S01]  /*06a0*/  MOV R17, UR18 ;  /* 0x0000001200117c02 */ /* 0x000fe20008000f00 */
[----:B0-----:R-:W-:-:S04]  /*06b0*/  IMAD.WIDE R6, R5, 0x4, R6 ;  /* 0x0000000405067825 */ /* 0x001fc800078e0206 */
[----:B------:R-:W-:Y:S02]  /*06c0*/  IMAD.WIDE.U32 R10, R11, 0x4, R6 ;  /* 0x000000040b0a7825 */ /* 0x000fe400078e0006 */
[----:B------:R-:W3:Y:S02]  /*06d0*/  LDG.E R6, desc[UR16][R6.64] ;  /* 0x0000001006067981 */ /* 0x000ee4000c1e1900 */
[----:B--2---:R-:W-:Y:S01]  /*06e0*/  IMAD.WIDE.U32 R8, R3, 0x4, R8 ;  /* 0x0000000403087825 */ /* 0x004fe200078e0008 */
[----:B------:R-:W-:Y:S02]  /*06f0*/  IADD3.X R3, PT, PT, RZ, RZ, RZ, P0, !PT ;  /* 0x000000ffff037210 */ /* 0x000fe400007fe4ff */
[----:B-1----:R-:W-:-:S03]  /*0700*/  LEA R4, P0, R14, UR6, 0x2 ;  /* 0x000000060e047c11 */ /* 0x002fc6000f8010ff */
[----:B------:R-:W3:Y:S01]  /*0710*/  LDG.E R9, desc[UR16][R8.64] ;  /* 0x0000001008097981 */ /* 0x000ee2000c1e1900 */
[----:B------:R-:W-:Y:S01]  /*0720*/  LEA.HI.X R5, R14, UR7, R3, 0x2, P0 ;  /* 0x000000070e057c11 */ /* 0x000fe200080f1403 */
[----:B------:R-:W-:Y:S02]  /*0730*/  IMAD.WIDE.U32 R14, R15, 0x4, R10 ;  /* 0x000000040f0e7825 */ /* 0x000fe400078e000a */
[----:B------:R-:W2:Y:S04]  /*0740*/  LDG.E R3, desc[UR16][R10.64] ;  /* 0x000000100a037981 */ /* 0x000ea8000c1e1900 */
[----:B------:R-:W2:Y:S01]  /*0750*/  LDG.E R18, desc[UR16][R4.64+0x4] ;  /* 0x0000041004127981 */ /* 0x000ea2000c1e1900 */
[----:B------:R-:W-:-:S03]  /*0760*/  IMAD.WIDE.U32 R16, R17, 0x4, R14 ;  /* 0x0000000411107825 */ /* 0x000fc600078e000e */
[----:B------:R-:W4:Y:S04]  /*0770*/  LDG.E R19, desc[UR16][R14.64] ;  /* 0x000000100e137981 */ /* 0x000f28000c1e1900 */
[----:B------:R-:W4:Y:S04]  /*0780*/  LDG.E R20, desc[UR16][R4.64+0x8] ;  /* 0x0000081004147981 */ /* 0x000f28000c1e1900 */
[----:B------:R-:W5:Y:S04]  /*0790*/  LDG.E R22, desc[UR16][R4.64+0xc] ;  /* 0x00000c1004167981 */ /* 0x000f68000c1e1900 */
[----:B------:R-:W5:Y:S01]  /*07a0*/  LDG.E R16, desc[UR16][R16.64] ;  /* 0x0000001010107981 */ /* 0x000f62000c1e1900 */
[----:B------:R-:W-:Y:S01]  /*07b0*/  UIADD3 UR4, UPT, UPT, UR4, 0x4, URZ ;  /* 0x0000000404047890 */ /* 0x000fe2000fffe0ff */
[----:B---3--:R-:W-:-:S04]  /*07c0*/  FFMA R9, R9, R6, R12 ;  /* 0x0000000609097223 */ /* 0x008fc8000000000c */
[----:B--2---:R-:W-:-:S04]  /*07d0*/  FFMA R3, R18, R3, R9 ;  /* 0x0000000312037223 */ /* 0x004fc80000000009 */
[----:B----4-:R-:W-:-:S04]  /*07e0*/  FFMA R3, R20, R19, R3 ;  /* 0x0000001314037223 */ /* 0x010fc80000000003 */
[----:B-----5:R-:W-:-:S07]  /*07f0*/  FFMA R12, R22, R16, R3 ;  /* 0x00000010160c7223 */ /* 0x020fce0000000003 */
.L_x_3:
[----:B------:R-:W-:Y:S05]  /*0800*/  BRA.U !UP1, `(.L_x_0) ;  /* 0x0000000109b07547 */ /* 0x000fea000b800000 */
[----:B------:R-:W-:Y:S01]  /*0810*/  UISETP.NE.AND UP0, UPT, UR5, 0x1, UPT ;  /* 0x000000010500788c */ /* 0x000fe2000bf05270 */
[----:B------:R-:W-:Y:S01]  /*0820*/  MOV R9, UR4 ;  /* 0x0000000400097c02 */ /* 0x000fe20008000f00 */
[----:B------:R-:W-:Y:S02]  /*0830*/  ULOP3.LUT UR5, UR18, 0x1, URZ, 0xc0, !UPT ;  /* 0x0000000112057892 */ /* 0x000fe4000f8ec0ff */
[----:B------:R-:W-:Y:S02]  /*0840*/  MOV R17, UR18 ;  /* 0x0000001200117c02 */ /* 0x000fe40008000f00 */
[----:B------:R-:W-:Y:S01]  /*0850*/  UISETP.NE.U32.AND UP1, UPT, UR5, 0x1, UPT ;  /* 0x000000010500788c */ /* 0x000fe2000bf25070 */
[----:B------:R-:W-:-:S04]  /*0860*/  PLOP3.LUT P1, PT, PT, PT, UP0, 0x80, 0x8 ;  /* 0x000000000008781c */ /* 0x000fc80003f2f008 */
[----:B------:R-:W0:Y:S01]  /*0870*/  @UP0 LDCU.64 UR6, c[0x0][0x388] ;  /* 0x00007100ff0607ac */ /* 0x000e220008000a00 */
[----:B------:R-:W-:Y:S01]  /*0880*/  PLOP3.LUT P0, PT, PT, PT, UP1, 0x80, 0x8 ;  /* 0x000000000008781c */ /* 0x000fe20003f0f018 */
[----:B------:R-:W1:Y:S01]  /*0890*/  @UP0 LDCU.64 UR8, c[0x0][0x390] ;  /* 0x00007200ff0807ac */ /* 0x000e620008000a00 */
[----:B------:R-:W2:Y:S06]  /*08a0*/  @UP0 LDCU.64 UR10, c[0x0][0x388] ;  /* 0x00007100ff0a07ac */ /* 0x000eac0008000a00 */
[C---:B------:R-:W-:Y:S02]  /*08b0*/  @P1 IADD3 R3, PT, PT, R2.reuse, UR4, RZ ;  /* 0x0000000402031c10 */ /* 0x040fe4000fffe0ff */
[----:B------:R-:W-:Y:S01]  /*08c0*/  @P1 IADD3 R5, P2, PT, R2, UR4, RZ ;  /* 0x0000000402051c10 */ /* 0x000fe2000ff5e0ff */
[----:B------:R-:W3:Y:S03]  /*08d0*/  @!UP1 LDCU.64 UR12, c[0x0][0x388] ;  /* 0x00007100ff0c97ac */ /* 0x000ee60008000a00 */
[----:B------:R-:W-:Y:S01]  /*08e0*/  @P1 IADD3.X R8, PT, PT, RZ, RZ, RZ, P2, !PT ;  /* 0x000000ffff081210 */ /* 0x000fe200017fe4ff */
[----:B------:R-:W-:Y:S01]  /*08f0*/  @UP0 UIADD3 UR4, UPT, UPT, UR4, 0x2, URZ ;  /* 0x0000000204040890 */ /* 0x000fe2000fffe0ff */
[----:B0-----:R-:W-:-:S02]  /*0900*/  MOV R14, UR6 ;  /* 0x00000006000e7c02 */ /* 0x001fc40008000f00 */
[----:B------:R-:W-:Y:S01]  /*0910*/  MOV R15, UR7 ;  /* 0x00000007000f7c02 */ /* 0x000fe20008000f00 */
[----:B------:R-:W0:Y:S01]  /*0920*/  @!UP1 LDCU.64 UR6, c[0x0][0x390] ;  /* 0x00007200ff0697ac */ /* 0x000e220008000a00 */
[----:B-1----:R-:W-:Y:S01]  /*0930*/  MOV R6, UR8 ;  /* 0x0000000800067c02 */ /* 0x002fe20008000f00 */
[----:B------:R-:W-:Y:S02]  /*0940*/  IMAD.U32 R7, RZ, RZ, UR9 ;  /* 0x00000009ff077e24 */ /* 0x000fe4000f8e00ff */
[----:B------:R-:W-:Y:S01]  /*0950*/  @P1 IMAD.WIDE.U32 R14, R3, 0x4, R14 ;  /* 0x00000004030e1825 */ /* 0x000fe200078e000e */
[----:B--2---:R-:W-:-:S03]  /*0960*/  @P1 LEA R4, P2, R5, UR10, 0x2 ;  /* 0x0000000a05041c11 */ /* 0x004fc6000f8410ff */
[----:B------:R-:W-:Y:S01]  /*0970*/  @P1 IMAD R3, R9, UR18, R0 ;  /* 0x0000001209031c24 */ /* 0x000fe2000f8e0200 */
[----:B------:R-:W-:-:S03]  /*0980*/  MOV R21, UR4 ;  /* 0x0000000400157c02 */ /* 0x000fc60008000f00 */
[----:B------:R-:W-:Y:S01]  /*0990*/  @P1 IMAD.WIDE R6, R3, 0x4, R6 ;  /* 0x0000000403061825 */ /* 0x000fe200078e0206 */
[----:B------:R-:W-:Y:S01]  /*09a0*/  @P1 LEA.HI.X R5, R5, UR11, R8, 0x2, P2 ;  /* 0x0000000b05051c11 */ /* 0x000fe200090f1408 */
[----:B------:R-:W2:Y:S01]  /*09b0*/  @P1 LDG.E R3, desc[UR16][R14.64] ;  /* 0x000000100e031981 */ /* 0x000ea2000c1e1900 */
[----:B---3--:R-:W-:Y:S01]  /*09c0*/  MOV R8, UR12 ;  /* 0x0000000c00087c02 */ /* 0x008fe20008000f00 */
[----:B------:R-:W-:Y:S01]  /*09d0*/  @!P0 IMAD R21, R21, UR18, R0 ;  /* 0x0000001215158c24 */ /* 0x000fe2000f8e0200 */
[----:B------:R-:W-:Y:S01]  /*09e0*/  MOV R9, UR13 ;  /* 0x0000000d00097c02 */ /* 0x000fe20008000f00 */
[----:B------:R-:W-:Y:S01]  /*09f0*/  @P1 IMAD.WIDE.U32 R16, R17, 0x4, R6 ;  /* 0x0000000411101825 */ /* 0x000fe200078e0006 */
[----:B------:R-:W-:Y:S01]  /*0a00*/  @!P0 IADD3 R19, PT, PT, R2, UR4, RZ ;  /* 0x0000000402138c10 */ /* 0x000fe2000fffe0ff */
[----:B------:R-:W2:Y:S01]  /*0a10*/  @P1 LDG.E R6, desc[UR16][R6.64] ;  /* 0x0000001006061981 */ /* 0x000ea2000c1e1900 */
[----:B0-----:R-:W-:Y:S02]  /*0a20*/  MOV R10, UR6 ;  /* 0x00000006000a7c02 */ /* 0x001fe40008000f00 */
[----:B------:R-:W-:Y:S01]  /*0a30*/  MOV R11, UR7 ;  /* 0x00000007000b7c02 */ /* 0x000fe20008000f00 */
[----:B------:R-:W-:Y:S01]  /*0a40*/  @!P0 IMAD.WIDE.U32 R8, R19, 0x4, R8 ;  /* 0x0000000413088825 */ /* 0x000fe200078e0008 */
[----:B------:R-:W3:Y:S03]  /*0a50*/  @P1 LDG.E R16, desc[UR16][R16.64] ;  /* 0x0000001010101981 */ /* 0x000ee6000c1e1900 */
[----:B------:R-:W-:Y:S01]  /*0a60*/  @!P0 IMAD.WIDE R10, R21, 0x4, R10 ;  /* 0x00000004150a8825 */ /* 0x000fe200078e020a */
[----:B------:R-:W3:Y:S04]  /*0a70*/  @P1 LDG.E R4, desc[UR16][R4.64+0x4] ;  /* 0x0000041004041981 */ /* 0x000ee8000c1e1900 */
[----:B------:R-:W4:Y:S04]  /*0a80*/  @!P0 LDG.E R9, desc[UR16][R8.64] ;  /* 0x0000001008098981 */ /* 0x000f28000c1e1900 */
[----:B------:R-:W4:Y:S01]  /*0a90*/  @!P0 LDG.E R10, desc[UR16][R10.64] ;  /* 0x000000100a0a8981 */ /* 0x000f22000c1e1900 */
[----:B--2---:R-:W-:-:S04]  /*0aa0*/  @P1 FFMA R3, R3, R6, R12 ;  /* 0x0000000603031223 */ /* 0x004fc8000000000c */
[----:B---3--:R-:W-:-:S04]  /*0ab0*/  @P1 FFMA R12, R4, R16, R3 ;  /* 0x00000010040c1223 */ /* 0x008fc80000000003 */
[----:B----4-:R-:W-:-:S07]  /*0ac0*/  @!P0 FFMA R12, R9, R10, R12 ;  /* 0x0000000a090c8223 */ /* 0x010fce000000000c */
.L_x_0:
[----:B------:R-:W0:Y:S01]  /*0ad0*/  LDC.64 R2, c[0x0][0x380] ;  /* 0x0000e000ff027b82 */ /* 0x000e220000000a00 */
[----:B------:R-:W-:-:S04]  /*0ae0*/  IMAD R13, R13, UR18, R0 ;  /* 0x000000120d0d7c24 */ /* 0x000fc8000f8e0200 */
[----:B0-----:R-:W-:-:S05]  /*0af0*/  IMAD.WIDE R2, R13, 0x4, R2 ;  /* 0x000000040d027825 */ /* 0x001fca00078e0202 */
[----:B------:R-:W-:Y:S01]  /*0b00*/  STG.E desc[UR16][R2.64], R12 ;  /* 0x0000000c02007986 */ /* 0x000fe2000c101910 */
[----:B------:R-:W-:Y:S05]  /*0b10*/  EXIT ;  /* 0x000000000000794d */ /* 0x000fea0003800000 */
.L_x_4:
[----:B------:R-:W-:-:S00]  /*0b20*/  BRA `(.L_x_4) ;  /* 0xfffffffc00fc7947 */ /* 0x000fc0000383ffff */
[----:B------:R-:W-:-:S00]  /*0b30*/  NOP ;  /* 0x0000000000007918 */ /* 0x000fc00000000000 */
        /* <DEDUP_REMOVED lines=12> */
.L_x_5:


//--------------------- .nv.shared.reserved.0     --------------------------
	.section	.nv.shared.reserved.0,"aw",@nobits
	.weak		__nv_reservedSMEM_offset_0_alias
	.size		__nv_reservedSMEM_offset_0_alias, 0, 64
	.other		__nv_reservedSMEM_offset_0_alias,@"STO_CUDA_RESERVED_SHARED STV_DEFAULT"
__nv_reservedSMEM_offset_0_alias:
	.zero		0
	.zero		64


//--------------------- .nv.constant0._Z9matrixMulPfS_S_iii --------------------------
	.section	.nv.constant0._Z9matrixMulPfS_S_iii,"a",@progbits
	.sectionflags	@""
	.align	4
.nv.constant0._Z9matrixMulPfS_S_iii:
	.zero		932


//--------------------- SYMBOLS --------------------------

	.type		.nv.reservedSmem.offset0,@object
	.size		.nv.reservedSmem.offset0,0x4
